//
// Generated by NVIDIA NVVM Compiler
//
// Compiler Build ID: CL-36424714
// Cuda compilation tools, release 13.0, V13.0.88
// Based on NVVM 20.0.0
//

.version 9.0
.target sm_100
.address_size 64

	// .globl	_Z25extractTopKPolylineKerneliiiiiPKfPKbS0_PfPb
.extern .shared .align 16 .b8 distances[];

.visible .entry _Z25extractTopKPolylineKerneliiiiiPKfPKbS0_PfPb(
	.param .u32 _Z25extractTopKPolylineKerneliiiiiPKfPKbS0_PfPb_param_0,
	.param .u32 _Z25extractTopKPolylineKerneliiiiiPKfPKbS0_PfPb_param_1,
	.param .u32 _Z25extractTopKPolylineKerneliiiiiPKfPKbS0_PfPb_param_2,
	.param .u32 _Z25extractTopKPolylineKerneliiiiiPKfPKbS0_PfPb_param_3,
	.param .u32 _Z25extractTopKPolylineKerneliiiiiPKfPKbS0_PfPb_param_4,
	.param .u64 .ptr .align 1 _Z25extractTopKPolylineKerneliiiiiPKfPKbS0_PfPb_param_5,
	.param .u64 .ptr .align 1 _Z25extractTopKPolylineKerneliiiiiPKfPKbS0_PfPb_param_6,
	.param .u64 .ptr .align 1 _Z25extractTopKPolylineKerneliiiiiPKfPKbS0_PfPb_param_7,
	.param .u64 .ptr .align 1 _Z25extractTopKPolylineKerneliiiiiPKfPKbS0_PfPb_param_8,
	.param .u64 .ptr .align 1 _Z25extractTopKPolylineKerneliiiiiPKfPKbS0_PfPb_param_9
)
{
	.reg .pred 	%p<46>;
	.reg .b16 	%rs<2>;
	.reg .b32 	%r<147>;
	.reg .b32 	%f<74>;
	.reg .b64 	%rd<21>;

	ld.param.u32 	%r38, [_Z25extractTopKPolylineKerneliiiiiPKfPKbS0_PfPb_param_0];
	ld.param.u32 	%r39, [_Z25extractTopKPolylineKerneliiiiiPKfPKbS0_PfPb_param_2];
	ld.param.u32 	%r40, [_Z25extractTopKPolylineKerneliiiiiPKfPKbS0_PfPb_param_3];
	ld.param.u32 	%r41, [_Z25extractTopKPolylineKerneliiiiiPKfPKbS0_PfPb_param_4];
	ld.param.u64 	%rd5, [_Z25extractTopKPolylineKerneliiiiiPKfPKbS0_PfPb_param_5];
	ld.param.u64 	%rd6, [_Z25extractTopKPolylineKerneliiiiiPKfPKbS0_PfPb_param_6];
	ld.param.u64 	%rd7, [_Z25extractTopKPolylineKerneliiiiiPKfPKbS0_PfPb_param_7];
	ld.param.u64 	%rd8, [_Z25extractTopKPolylineKerneliiiiiPKfPKbS0_PfPb_param_8];
	ld.param.u64 	%rd9, [_Z25extractTopKPolylineKerneliiiiiPKfPKbS0_PfPb_param_9];
	mov.u32 	%r1, %ctaid.x;
	mov.u32 	%r42, %ctaid.y;
	mov.u32 	%r43, %ntid.y;
	mov.u32 	%r44, %tid.y;
	mad.lo.s32 	%r2, %r42, %r43, %r44;
	mov.u32 	%r45, %ctaid.z;
	mov.u32 	%r46, %ntid.z;
	mov.u32 	%r47, %tid.z;
	mad.lo.s32 	%r3, %r45, %r46, %r47;
	mov.u32 	%r4, %tid.x;
	setp.ge.s32 	%p1, %r4, %r39;
	@%p1 bra 	$L__BB0_2;
	cvta.to.global.u64 	%rd10, %rd7;
	mad.lo.s32 	%r48, %r39, %r1, %r4;
	mul.wide.u32 	%rd11, %r48, 4;
	add.s64 	%rd12, %rd10, %rd11;
	ld.global.f32 	%f10, [%rd12];
	shl.b32 	%r49, %r4, 2;
	mov.u32 	%r50, distances;
	add.s32 	%r51, %r50, %r49;
	st.shared.f32 	[%r51], %f10;
$L__BB0_2:
	bar.sync 	0;
	setp.lt.s32 	%p2, %r38, 1;
	@%p2 bra 	$L__BB0_21;
	mul.lo.s32 	%r5, %r39, %r1;
	mad.lo.s32 	%r53, %r38, %r1, %r4;
	mad.lo.s32 	%r54, %r53, %r40, %r2;
	mad.lo.s32 	%r55, %r54, %r41, %r3;
	cvta.to.global.u64 	%rd13, %rd8;
	mul.wide.s32 	%rd14, %r55, 4;
	add.s64 	%rd1, %rd13, %rd14;
	cvt.s64.s32 	%rd15, %r54;
	cvta.to.global.u64 	%rd16, %rd9;
	add.s64 	%rd2, %rd16, %rd15;
	and.b32  	%r6, %r39, 15;
	add.s32 	%r7, %r6, -1;
	and.b32  	%r8, %r39, 7;
	add.s32 	%r9, %r8, -1;
	and.b32  	%r10, %r39, 2147483632;
	and.b32  	%r11, %r39, 3;
	cvta.to.global.u64 	%rd3, %rd5;
	cvta.to.global.u64 	%rd4, %rd6;
	mov.b32 	%r133, 0;
$L__BB0_4:
	setp.lt.s32 	%p3, %r39, 1;
	mov.b32 	%r146, -1;
	@%p3 bra 	$L__BB0_18;
	setp.lt.u32 	%p4, %r39, 16;
	mov.f32 	%f71, 0f7F7FFFFF;
	mov.b32 	%r146, -1;
	mov.b32 	%r141, 0;
	@%p4 bra 	$L__BB0_8;
	mov.u32 	%r63, distances;
	add.s32 	%r134, %r63, 32;
	mov.f32 	%f71, 0f7F7FFFFF;
	mov.b32 	%r146, -1;
	mov.b32 	%r135, 0;
$L__BB0_7:
	.pragma "nounroll";
	ld.shared.v4.f32 	{%f13, %f14, %f15, %f16}, [%r134+-32];
	setp.lt.f32 	%p5, %f13, %f71;
	selp.f32 	%f17, %f13, %f71, %p5;
	selp.b32 	%r64, %r135, %r146, %p5;
	setp.lt.f32 	%p6, %f14, %f17;
	selp.f32 	%f18, %f14, %f17, %p6;
	add.s32 	%r65, %r135, 1;
	selp.b32 	%r66, %r65, %r64, %p6;
	setp.lt.f32 	%p7, %f15, %f18;
	selp.f32 	%f19, %f15, %f18, %p7;
	add.s32 	%r67, %r135, 2;
	selp.b32 	%r68, %r67, %r66, %p7;
	setp.lt.f32 	%p8, %f16, %f19;
	selp.f32 	%f20, %f16, %f19, %p8;
	add.s32 	%r69, %r135, 3;
	selp.b32 	%r70, %r69, %r68, %p8;
	ld.shared.v4.f32 	{%f21, %f22, %f23, %f24}, [%r134+-16];
	setp.lt.f32 	%p9, %f21, %f20;
	selp.f32 	%f25, %f21, %f20, %p9;
	add.s32 	%r71, %r135, 4;
	selp.b32 	%r72, %r71, %r70, %p9;
	setp.lt.f32 	%p10, %f22, %f25;
	selp.f32 	%f26, %f22, %f25, %p10;
	add.s32 	%r73, %r135, 5;
	selp.b32 	%r74, %r73, %r72, %p10;
	setp.lt.f32 	%p11, %f23, %f26;
	selp.f32 	%f27, %f23, %f26, %p11;
	add.s32 	%r75, %r135, 6;
	selp.b32 	%r76, %r75, %r74, %p11;
	setp.lt.f32 	%p12, %f24, %f27;
	selp.f32 	%f28, %f24, %f27, %p12;
	add.s32 	%r77, %r135, 7;
	selp.b32 	%r78, %r77, %r76, %p12;
	ld.shared.v4.f32 	{%f29, %f30, %f31, %f32}, [%r134];
	setp.lt.f32 	%p13, %f29, %f28;
	selp.f32 	%f33, %f29, %f28, %p13;
	add.s32 	%r79, %r135, 8;
	selp.b32 	%r80, %r79, %r78, %p13;
	setp.lt.f32 	%p14, %f30, %f33;
	selp.f32 	%f34, %f30, %f33, %p14;
	add.s32 	%r81, %r135, 9;
	selp.b32 	%r82, %r81, %r80, %p14;
	setp.lt.f32 	%p15, %f31, %f34;
	selp.f32 	%f35, %f31, %f34, %p15;
	add.s32 	%r83, %r135, 10;
	selp.b32 	%r84, %r83, %r82, %p15;
	setp.lt.f32 	%p16, %f32, %f35;
	selp.f32 	%f36, %f32, %f35, %p16;
	add.s32 	%r85, %r135, 11;
	selp.b32 	%r86, %r85, %r84, %p16;
	ld.shared.v4.f32 	{%f37, %f38, %f39, %f40}, [%r134+16];
	setp.lt.f32 	%p17, %f37, %f36;
	selp.f32 	%f41, %f37, %f36, %p17;
	add.s32 	%r87, %r135, 12;
	selp.b32 	%r88, %r87, %r86, %p17;
	setp.lt.f32 	%p18, %f38, %f41;
	selp.f32 	%f42, %f38, %f41, %p18;
	add.s32 	%r89, %r135, 13;
	selp.b32 	%r90, %r89, %r88, %p18;
	setp.lt.f32 	%p19, %f39, %f42;
	selp.f32 	%f43, %f39, %f42, %p19;
	add.s32 	%r91, %r135, 14;
	selp.b32 	%r92, %r91, %r90, %p19;
	setp.lt.f32 	%p20, %f40, %f43;
	selp.f32 	%f71, %f40, %f43, %p20;
	add.s32 	%r93, %r135, 15;
	selp.b32 	%r146, %r93, %r92, %p20;
	add.s32 	%r134, %r134, 64;
	add.s32 	%r135, %r135, 16;
	setp.ne.s32 	%p21, %r135, %r10;
	mov.u32 	%r141, %r10;
	@%p21 bra 	$L__BB0_7;
$L__BB0_8:
	setp.eq.s32 	%p22, %r6, 0;
	@%p22 bra 	$L__BB0_18;
	setp.lt.u32 	%p23, %r7, 7;
	@%p23 bra 	$L__BB0_11;
	shl.b32 	%r95, %r141, 2;
	mov.u32 	%r96, distances;
	add.s32 	%r97, %r96, %r95;
	ld.shared.f32 	%f44, [%r97];
	setp.lt.f32 	%p24, %f44, %f71;
	selp.f32 	%f45, %f44, %f71, %p24;
	selp.b32 	%r98, %r141, %r146, %p24;
	add.s32 	%r99, %r141, 1;
	ld.shared.f32 	%f46, [%r97+4];
	setp.lt.f32 	%p25, %f46, %f45;
	selp.f32 	%f47, %f46, %f45, %p25;
	selp.b32 	%r100, %r99, %r98, %p25;
	add.s32 	%r101, %r141, 2;
	ld.shared.f32 	%f48, [%r97+8];
	setp.lt.f32 	%p26, %f48, %f47;
	selp.f32 	%f49, %f48, %f47, %p26;
	selp.b32 	%r102, %r101, %r100, %p26;
	add.s32 	%r103, %r141, 3;
	ld.shared.f32 	%f50, [%r97+12];
	setp.lt.f32 	%p27, %f50, %f49;
	selp.f32 	%f51, %f50, %f49, %p27;
	selp.b32 	%r104, %r103, %r102, %p27;
	add.s32 	%r105, %r141, 4;
	ld.shared.f32 	%f52, [%r97+16];
	setp.lt.f32 	%p28, %f52, %f51;
	selp.f32 	%f53, %f52, %f51, %p28;
	selp.b32 	%r106, %r105, %r104, %p28;
	add.s32 	%r107, %r141, 5;
	ld.shared.f32 	%f54, [%r97+20];
	setp.lt.f32 	%p29, %f54, %f53;
	selp.f32 	%f55, %f54, %f53, %p29;
	selp.b32 	%r108, %r107, %r106, %p29;
	add.s32 	%r109, %r141, 6;
	ld.shared.f32 	%f56, [%r97+24];
	setp.lt.f32 	%p30, %f56, %f55;
	selp.f32 	%f57, %f56, %f55, %p30;
	selp.b32 	%r110, %r109, %r108, %p30;
	add.s32 	%r111, %r141, 7;
	ld.shared.f32 	%f58, [%r97+28];
	setp.lt.f32 	%p31, %f58, %f57;
	selp.f32 	%f71, %f58, %f57, %p31;
	selp.b32 	%r146, %r111, %r110, %p31;
	add.s32 	%r141, %r141, 8;
$L__BB0_11:
	setp.eq.s32 	%p32, %r8, 0;
	@%p32 bra 	$L__BB0_18;
	setp.lt.u32 	%p33, %r9, 3;
	@%p33 bra 	$L__BB0_14;
	shl.b32 	%r113, %r141, 2;
	mov.u32 	%r114, distances;
	add.s32 	%r115, %r114, %r113;
	ld.shared.f32 	%f59, [%r115];
	setp.lt.f32 	%p34, %f59, %f71;
	selp.f32 	%f60, %f59, %f71, %p34;
	selp.b32 	%r116, %r141, %r146, %p34;
	add.s32 	%r117, %r141, 1;
	ld.shared.f32 	%f61, [%r115+4];
	setp.lt.f32 	%p35, %f61, %f60;
	selp.f32 	%f62, %f61, %f60, %p35;
	selp.b32 	%r118, %r117, %r116, %p35;
	add.s32 	%r119, %r141, 2;
	ld.shared.f32 	%f63, [%r115+8];
	setp.lt.f32 	%p36, %f63, %f62;
	selp.f32 	%f64, %f63, %f62, %p36;
	selp.b32 	%r120, %r119, %r118, %p36;
	add.s32 	%r121, %r141, 3;
	ld.shared.f32 	%f65, [%r115+12];
	setp.lt.f32 	%p37, %f65, %f64;
	selp.f32 	%f71, %f65, %f64, %p37;
	selp.b32 	%r146, %r121, %r120, %p37;
	add.s32 	%r141, %r141, 4;
$L__BB0_14:
	setp.eq.s32 	%p38, %r11, 0;
	@%p38 bra 	$L__BB0_18;
	setp.eq.s32 	%p39, %r11, 1;
	shl.b32 	%r122, %r141, 2;
	mov.u32 	%r123, distances;
	add.s32 	%r32, %r123, %r122;
	ld.shared.f32 	%f66, [%r32];
	setp.lt.f32 	%p40, %f66, %f71;
	selp.f32 	%f8, %f66, %f71, %p40;
	selp.b32 	%r146, %r141, %r146, %p40;
	@%p39 bra 	$L__BB0_18;
	setp.eq.s32 	%p41, %r11, 2;
	add.s32 	%r124, %r141, 1;
	ld.shared.f32 	%f67, [%r32+4];
	setp.lt.f32 	%p42, %f67, %f8;
	selp.f32 	%f9, %f67, %f8, %p42;
	selp.b32 	%r146, %r124, %r146, %p42;
	@%p41 bra 	$L__BB0_18;
	add.s32 	%r125, %r141, 2;
	ld.shared.f32 	%f68, [%r32+8];
	setp.lt.f32 	%p43, %f68, %f9;
	selp.b32 	%r146, %r125, %r146, %p43;
$L__BB0_18:
	bar.sync 	0;
	setp.ne.s32 	%p44, %r4, %r133;
	@%p44 bra 	$L__BB0_20;
	add.s32 	%r126, %r146, %r5;
	mad.lo.s32 	%r127, %r126, %r40, %r2;
	mad.lo.s32 	%r128, %r127, %r41, %r3;
	mul.wide.s32 	%rd17, %r128, 4;
	add.s64 	%rd18, %rd3, %rd17;
	ld.global.f32 	%f69, [%rd18];
	st.global.f32 	[%rd1], %f69;
	cvt.s64.s32 	%rd19, %r127;
	add.s64 	%rd20, %rd4, %rd19;
	ld.global.u8 	%rs1, [%rd20];
	st.global.u8 	[%rd2], %rs1;
$L__BB0_20:
	shl.b32 	%r129, %r146, 2;
	mov.u32 	%r130, distances;
	add.s32 	%r131, %r130, %r129;
	mov.b32 	%r132, 2139095039;
	st.shared.u32 	[%r131], %r132;
	add.s32 	%r133, %r133, 1;
	setp.ne.s32 	%p45, %r133, %r38;
	@%p45 bra 	$L__BB0_4;
$L__BB0_21:
	ret;

}


// ===== COMPILED SASS (sm_100) =====

	.target	sm_100

	.elftype	@"ET_EXEC"


//--------------------- .note.nv.tkinfo           --------------------------
	.section	.note.nv.tkinfo,"",@"SHT_NOTE"
	.sectionflags	@"SHF_NOTE_NV_TKINFO"
	.tkinfo
        /*0018*/ 	.word	0x00000002
        /*0030*/ 	.string	""
        /*0030*/ 	.string	"ptxas"
        /*0030*/ 	.string	"Cuda compilation tools, release 13.0, V13.0.88"
        /*0030*/ 	.string	"Build cuda_13.0.r13.0/compiler.36424714_0"
        /*0030*/ 	.string	"-arch sm_100 -m 64 "



//--------------------- .note.nv.cuinfo           --------------------------
	.section	.note.nv.cuinfo,"",@"SHT_NOTE"
	.sectionflags	@"SHF_NOTE_NV_CUINFO"
        /*0018*/ 	.short	0x0002
        /*001a*/ 	.short	0x0064
        /*001c*/ 	.short	0x0082
	.zero		2


//--------------------- .nv.info                  --------------------------
	.section	.nv.info,"",@"SHT_CUDA_INFO"
	.align	4


	//----- nvinfo : EIATTR_REGCOUNT
	.align		4
        /*0000*/ 	.byte	0x04, 0x2f
        /*0002*/ 	.short	(.L_1 - .L_0)
	.align		4
.L_0:
        /*0004*/ 	.word	index@(_Z25extractTopKPolylineKerneliiiiiPKfPKbS0_PfPb)
        /*0008*/ 	.word	0x0000001e


	//----- nvinfo : EIATTR_FRAME_SIZE
	.align		4
.L_1:
        /*000c*/ 	.byte	0x04, 0x11
        /*000e*/ 	.short	(.L_3 - .L_2)
	.align		4
.L_2:
        /*0010*/ 	.word	index@(_Z25extractTopKPolylineKerneliiiiiPKfPKbS0_PfPb)
        /*0014*/ 	.word	0x00000000


	//----- nvinfo : EIATTR_MIN_STACK_SIZE
	.align		4
.L_3:
        /*0018*/ 	.byte	0x04, 0x12
        /*001a*/ 	.short	(.L_5 - .L_4)
	.align		4
.L_4:
        /*001c*/ 	.word	index@(_Z25extractTopKPolylineKerneliiiiiPKfPKbS0_PfPb)
        /*0020*/ 	.word	0x00000000
.L_5:


//--------------------- .nv.compat                --------------------------
	.section	.nv.compat,"",@"SHT_CUDA_COMPAT_INFO"
	.align	4
        /*0000*/ 	.byte	0x02, 0x09, 0x00, 0x00, 0x02, 0x02, 0x01, 0x00, 0x02, 0x05, 0x05, 0x00, 0x03, 0x07, 0x01, 0x01
        /*0010*/ 	.byte	0x02, 0x03, 0x00, 0x00, 0x02, 0x06, 0x01, 0x00, 0x04, 0x0b, 0x08, 0x00, 0x09, 0x00, 0x00, 0x00
        /*0020*/ 	.byte	0x00, 0x00, 0x00, 0x00


//--------------------- .nv.info._Z25extractTopKPolylineKerneliiiiiPKfPKbS0_PfPb --------------------------
	.section	.nv.info._Z25extractTopKPolylineKerneliiiiiPKfPKbS0_PfPb,"",@"SHT_CUDA_INFO"
	.sectionflags	@""
	.align	4


	//----- nvinfo : EIATTR_CUDA_API_VERSION
	.align		4
        /*0000*/ 	.byte	0x04, 0x37
        /*0002*/ 	.short	(.L_7 - .L_6)
.L_6:
        /*0004*/ 	.word	0x00000082


	//----- nvinfo : EIATTR_KPARAM_INFO
	.align		4
.L_7:
        /*0008*/ 	.byte	0x04, 0x17
        /*000a*/ 	.short	(.L_9 - .L_8)
.L_8:
        /*000c*/ 	.word	0x00000000
        /*0010*/ 	.short	0x0009
        /*0012*/ 	.short	0x0038
        /*0014*/ 	.byte	0x00, 0xf5, 0x21, 0x00


	//----- nvinfo : EIATTR_KPARAM_INFO
	.align		4
.L_9:
        /*0018*/ 	.byte	0x04, 0x17
        /*001a*/ 	.short	(.L_11 - .L_10)
.L_10:
        /*001c*/ 	.word	0x00000000
        /*0020*/ 	.short	0x0008
        /*0022*/ 	.short	0x0030
        /*0024*/ 	.byte	0x00, 0xf5, 0x21, 0x00


	//----- nvinfo : EIATTR_KPARAM_INFO
	.align		4
.L_11:
        /*0028*/ 	.byte	0x04, 0x17
        /*002a*/ 	.short	(.L_13 - .L_12)
.L_12:
        /*002c*/ 	.word	0x00000000
        /*0030*/ 	.short	0x0007
        /*0032*/ 	.short	0x0028
        /*0034*/ 	.byte	0x00, 0xf5, 0x21, 0x00


	//----- nvinfo : EIATTR_KPARAM_INFO
	.align		4
.L_13:
        /*0038*/ 	.byte	0x04, 0x17
        /*003a*/ 	.short	(.L_15 - .L_14)
.L_14:
        /*003c*/ 	.word	0x00000000
        /*0040*/ 	.short	0x0006
        /*0042*/ 	.short	0x0020
        /*0044*/ 	.byte	0x00, 0xf5, 0x21, 0x00


	//----- nvinfo : EIATTR_KPARAM_INFO
	.align		4
.L_15:
        /*0048*/ 	.byte	0x04, 0x17
        /*004a*/ 	.short	(.L_17 - .L_16)
.L_16:
        /*004c*/ 	.word	0x00000000
        /*0050*/ 	.short	0x0005
        /*0052*/ 	.short	0x0018
        /*0054*/ 	.byte	0x00, 0xf5, 0x21, 0x00


	//----- nvinfo : EIATTR_KPARAM_INFO
	.align		4
.L_17:
        /*0058*/ 	.byte	0x04, 0x17
        /*005a*/ 	.short	(.L_19 - .L_18)
.L_18:
        /*005c*/ 	.word	0x00000000
        /*0060*/ 	.short	0x0004
        /*0062*/ 	.short	0x0010
        /*0064*/ 	.byte	0x00, 0xf0, 0x11, 0x00


	//----- nvinfo : EIATTR_KPARAM_INFO
	.align		4
.L_19:
        /*0068*/ 	.byte	0x04, 0x17
        /*006a*/ 	.short	(.L_21 - .L_20)
.L_20:
        /*006c*/ 	.word	0x00000000
        /*0070*/ 	.short	0x0003
        /*0072*/ 	.short	0x000c
        /*0074*/ 	.byte	0x00, 0xf0, 0x11, 0x00


	//----- nvinfo : EIATTR_KPARAM_INFO
	.align		4
.L_21:
        /*0078*/ 	.byte	0x04, 0x17
        /*007a*/ 	.short	(.L_23 - .L_22)
.L_22:
        /*007c*/ 	.word	0x00000000
        /*0080*/ 	.short	0x0002
        /*0082*/ 	.short	0x0008
        /*0084*/ 	.byte	0x00, 0xf0, 0x11, 0x00


	//----- nvinfo : EIATTR_KPARAM_INFO
	.align		4
.L_23:
        /*0088*/ 	.byte	0x04, 0x17
        /*008a*/ 	.short	(.L_25 - .L_24)
.L_24:
        /*008c*/ 	.word	0x00000000
        /*0090*/ 	.short	0x0001
        /*0092*/ 	.short	0x0004
        /*0094*/ 	.byte	0x00, 0xf0, 0x11, 0x00


	//----- nvinfo : EIATTR_KPARAM_INFO
	.align		4
.L_25:
        /*0098*/ 	.byte	0x04, 0x17
        /*009a*/ 	.short	(.L_27 - .L_26)
.L_26:
        /*009c*/ 	.word	0x00000000
        /*00a0*/ 	.short	0x0000
        /*00a2*/ 	.short	0x0000
        /*00a4*/ 	.byte	0x00, 0xf0, 0x11, 0x00


	//----- nvinfo : EIATTR_SPARSE_MMA_MASK
	.align		4
.L_27:
        /*00a8*/ 	.byte	0x03, 0x50
        /*00aa*/ 	.short	0x0000


	//----- nvinfo : EIATTR_MAXREG_COUNT
	.align		4
        /*00ac*/ 	.byte	0x03, 0x1b
        /*00ae*/ 	.short	0x00ff


	//----- nvinfo : EIATTR_NUM_BARRIERS
	.align		4
        /*00b0*/ 	.byte	0x02, 0x4c
        /*00b2*/ 	.byte	0x01
	.zero		1


	//----- nvinfo : EIATTR_MERCURY_ISA_VERSION
	.align		4
        /*00b4*/ 	.byte	0x03, 0x5f
        /*00b6*/ 	.short	0x0101


	//----- nvinfo : EIATTR_UNUSED_LOAD_BYTE_OFFSET
	.align		4
        /*00b8*/ 	.byte	0x04, 0x44
        /*00ba*/ 	.short	(.L_29 - .L_28)


	//   ....[0]....
.L_28:
        /*00bc*/ 	.word	0x00000b50
        /*00c0*/ 	.word	0x00000fff


	//----- nvinfo : EIATTR_VRC_CTA_INIT_COUNT
	.align		4
.L_29:
        /*00c4*/ 	.byte	0x02, 0x4a
	.zero		1
	.zero		1


	//----- nvinfo : EIATTR_EXIT_INSTR_OFFSETS
	.align		4
        /*00c8*/ 	.byte	0x04, 0x1c
        /*00ca*/ 	.short	(.L_31 - .L_30)


	//   ....[0]....
.L_30:
        /*00cc*/ 	.word	0x00000180


	//   ....[1]....
        /*00d0*/ 	.word	0x00000da0


	//----- nvinfo : EIATTR_CBANK_PARAM_SIZE
	.align		4
.L_31:
        /*00d4*/ 	.byte	0x03, 0x19
        /*00d6*/ 	.short	0x0040


	//----- nvinfo : EIATTR_PARAM_CBANK
	.align		4
        /*00d8*/ 	.byte	0x04, 0x0a
        /*00da*/ 	.short	(.L_33 - .L_32)
	.align		4
.L_32:
        /*00dc*/ 	.word	index@(.nv.constant0._Z25extractTopKPolylineKerneliiiiiPKfPKbS0_PfPb)
        /*00e0*/ 	.short	0x0380
        /*00e2*/ 	.short	0x0040


	//----- nvinfo : EIATTR_SW_WAR
	.align		4
.L_33:
        /*00e4*/ 	.byte	0x04, 0x36
        /*00e6*/ 	.short	(.L_35 - .L_34)
.L_34:
        /*00e8*/ 	.word	0x00000008
.L_35:


//--------------------- .nv.callgraph             --------------------------
	.section	.nv.callgraph,"",@"SHT_CUDA_CALLGRAPH"
	.align	4
	.sectionentsize	8
	.align		4
        /*0000*/ 	.word	0x00000000
	.align		4
        /*0004*/ 	.word	0xffffffff
	.align		4
        /*0008*/ 	.word	0x00000000
	.align		4
        /*000c*/ 	.word	0xfffffffe
	.align		4
        /*0010*/ 	.word	0x00000000
	.align		4
        /*0014*/ 	.word	0xfffffffd
	.align		4
        /*0018*/ 	.word	0x00000000
	.align		4
        /*001c*/ 	.word	0xfffffffc


//--------------------- .text._Z25extractTopKPolylineKerneliiiiiPKfPKbS0_PfPb --------------------------
	.section	.text._Z25extractTopKPolylineKerneliiiiiPKfPKbS0_PfPb,"ax",@progbits
	.align	128
        .global         _Z25extractTopKPolylineKerneliiiiiPKfPKbS0_PfPb
        .type           _Z25extractTopKPolylineKerneliiiiiPKfPKbS0_PfPb,@function
        .size           _Z25extractTopKPolylineKerneliiiiiPKfPKbS0_PfPb,(.L_x_7 - _Z25extractTopKPolylineKerneliiiiiPKfPKbS0_PfPb)
        .other          _Z25extractTopKPolylineKerneliiiiiPKfPKbS0_PfPb,@"STO_CUDA_ENTRY STV_DEFAULT"
_Z25extractTopKPolylineKerneliiiiiPKfPKbS0_PfPb:
.text._Z25extractTopKPolylineKerneliiiiiPKfPKbS0_PfPb:
[----:B------:R-:W-:Y:S01]  /*0000*/  LDC R1, c[0x0][0x37c] ;  /* 0x0000df00ff017b82 */ /* 0x000fe20000000800 */
[----:B------:R-:W0:Y:S07]  /*0010*/  S2R R0, SR_TID.X ;  /* 0x0000000000007919 */ /* 0x000e2e0000002100 */
[----:B------:R-:W0:Y:S01]  /*0020*/  LDC R5, c[0x0][0x388] ;  /* 0x0000e200ff057b82 */ /* 0x000e220000000800 */
[----:B------:R-:W1:Y:S07]  /*0030*/  LDCU.64 UR8, c[0x0][0x358] ;  /* 0x00006b00ff0877ac */ /* 0x000e6e0008000a00 */
[----:B------:R-:W2:Y:S08]  /*0040*/  S2UR UR7, SR_CTAID.X ;  /* 0x00000000000779c3 */ /* 0x000eb00000002500 */
[----:B------:R-:W3:Y:S01]  /*0050*/  LDC R11, c[0x0][0x380] ;  /* 0x0000e000ff0b7b82 */ /* 0x000ee20000000800 */
[----:B0-----:R-:W-:-:S13]  /*0060*/  ISETP.GE.AND P0, PT, R0, R5, PT ;  /* 0x000000050000720c */ /* 0x001fda0003f06270 */
[----:B------:R-:W0:Y:S01]  /*0070*/  @!P0 LDC.64 R2, c[0x0][0x3a8] ;  /* 0x0000ea00ff028b82 */ /* 0x000e220000000a00 */
[----:B--2---:R-:W-:-:S04]  /*0080*/  @!P0 IMAD R7, R5, UR7, R0 ;  /* 0x0000000705078c24 */ /* 0x004fc8000f8e0200 */
[----:B0-----:R-:W-:-:S06]  /*0090*/  @!P0 IMAD.WIDE.U32 R2, R7, 0x4, R2 ;  /* 0x0000000407028825 */ /* 0x001fcc00078e0002 */
[----:B-1----:R-:W2:Y:S01]  /*00a0*/  @!P0 LDG.E R2, desc[UR8][R2.64] ;  /* 0x0000000802028981 */ /* 0x002ea2000c1e1900 */
[----:B------:R-:W-:Y:S01]  /*00b0*/  @!P0 MOV R4, 0x400 ;  /* 0x0000040000048802 */ /* 0x000fe20000000f00 */
[----:B------:R-:W0:Y:S01]  /*00c0*/  LDC R20, c[0x0][0x364] ;  /* 0x0000d900ff147b82 */ /* 0x000e220000000800 */
[----:B---3--:R-:W-:Y:S01]  /*00d0*/  ISETP.GE.AND P1, PT, R11, 0x1, PT ;  /* 0x000000010b00780c */ /* 0x008fe20003f26270 */
[----:B------:R-:W1:Y:S01]  /*00e0*/  @!P0 S2R R7, SR_CgaCtaId ;  /* 0x0000000000078919 */ /* 0x000e620000008800 */
[----:B------:R-:W3:Y:S05]  /*00f0*/  S2R R9, SR_TID.Y ;  /* 0x0000000000097919 */ /* 0x000eea0000002200 */
[----:B------:R-:W4:Y:S08]  /*0100*/  LDC R19, c[0x0][0x368] ;  /* 0x0000da00ff137b82 */ /* 0x000f300000000800 */
[----:B------:R-:W0:Y:S08]  /*0110*/  S2UR UR4, SR_CTAID.Y ;  /* 0x00000000000479c3 */ /* 0x000e300000002600 */
[----:B------:R-:W0:Y:S01]  /*0120*/  S2UR UR5, SR_CTAID.Z ;  /* 0x00000000000579c3 */ /* 0x000e220000002700 */
[----:B-1----:R-:W-:-:S02]  /*0130*/  @!P0 LEA R7, R7, R4, 0x18 ;  /* 0x0000000407078211 */ /* 0x002fc400078ec0ff */
[----:B------:R-:W1:Y:S03]  /*0140*/  S2R R4, SR_TID.Z ;  /* 0x0000000000047919 */ /* 0x000e660000002300 */
[----:B------:R-:W-:-:S05]  /*0150*/  @!P0 IMAD R7, R0, 0x4, R7 ;  /* 0x0000000400078824 */ /* 0x000fca00078e0207 */
[----:B--2---:R2:W-:Y:S01]  /*0160*/  @!P0 STS [R7], R2 ;  /* 0x0000000207008388 */ /* 0x0045e20000000800 */
[----:B------:R-:W-:Y:S06]  /*0170*/  BAR.SYNC.DEFER_BLOCKING 0x0 ;  /* 0x0000000000007b1d */ /* 0x000fec0000010000 */
[----:B01-34-:R-:W-:Y:S05]  /*0180*/  @!P1 EXIT ;  /* 0x000000000000994d */ /* 0x01bfea0003800000 */
[----:B------:R-:W0:Y:S01]  /*0190*/  LDCU UR6, c[0x0][0x38c] ;  /* 0x00007180ff0677ac */ /* 0x000e220008000800 */
[----:B------:R-:W1:Y:S01]  /*01a0*/  LDC.64 R26, c[0x0][0x3b0] ;  /* 0x0000ec00ff1a7b82 */ /* 0x000e620000000a00 */
[----:B------:R-:W-:Y:S01]  /*01b0*/  IMAD R20, R20, UR4, R9 ;  /* 0x0000000414147c24 */ /* 0x000fe2000f8e0209 */
[----:B------:R-:W-:Y:S01]  /*01c0*/  LOP3.LUT R18, R5, 0xf, RZ, 0xc0, !PT ;  /* 0x0000000f05127812 */ /* 0x000fe200078ec0ff */
[----:B------:R-:W3:Y:S01]  /*01d0*/  LDCU UR10, c[0x0][0x390] ;  /* 0x00007200ff0a77ac */ /* 0x000ee20008000800 */
[----:B------:R-:W-:Y:S01]  /*01e0*/  IMAD R3, R11, UR7, R0 ;  /* 0x000000070b037c24 */ /* 0x000fe2000f8e0200 */
[----:B--2---:R-:W-:Y:S01]  /*01f0*/  LOP3.LUT R2, R5, 0x7, RZ, 0xc0, !PT ;  /* 0x0000000705027812 */ /* 0x004fe200078ec0ff */
[----:B------:R-:W-:Y:S01]  /*0200*/  IMAD R19, R19, UR5, R4 ;  /* 0x0000000513137c24 */ /* 0x000fe2000f8e0204 */
[----:B------:R-:W2:Y:S01]  /*0210*/  LDCU.64 UR12, c[0x0][0x3b8] ;  /* 0x00007700ff0c77ac */ /* 0x000ea20008000a00 */
[----:B------:R-:W-:Y:S01]  /*0220*/  VIADD R6, R18, 0xffffffff ;  /* 0xffffffff12067836 */ /* 0x000fe20000000000 */
[----:B------:R-:W-:Y:S01]  /*0230*/  LOP3.LUT R16, R5, 0x3, RZ, 0xc0, !PT ;  /* 0x0000000305107812 */ /* 0x000fe200078ec0ff */
[----:B------:R-:W-:Y:S01]  /*0240*/  VIADD R7, R2, 0xffffffff ;  /* 0xffffffff02077836 */ /* 0x000fe20000000000 */
[----:B------:R-:W-:-:S02]  /*0250*/  UMOV UR4, URZ ;  /* 0x000000ff00047c82 */ /* 0x000fc40008000000 */
[----:B------:R-:W-:Y:S02]  /*0260*/  ISETP.GE.U32.AND P0, PT, R6, 0x7, PT ;  /* 0x000000070600780c */ /* 0x000fe40003f06070 */
[----:B------:R-:W-:Y:S01]  /*0270*/  ISETP.GE.U32.AND P1, PT, R7, 0x3, PT ;  /* 0x000000030700780c */ /* 0x000fe20003f26070 */
[----:B0-----:R-:W-:-:S04]  /*0280*/  IMAD R4, R3, UR6, R20 ;  /* 0x0000000603047c24 */ /* 0x001fc8000f8e0214 */
[C---:B---3--:R-:W-:Y:S01]  /*0290*/  IMAD R3, R4.reuse, UR10, R19 ;  /* 0x0000000a04037c24 */ /* 0x048fe2000f8e0213 */
[----:B--2---:R-:W-:-:S03]  /*02a0*/  IADD3 R24, P2, PT, R4, UR12, RZ ;  /* 0x0000000c04187c10 */ /* 0x004fc6000ff5e0ff */
[----:B-1----:R-:W-:Y:S01]  /*02b0*/  IMAD.WIDE R26, R3, 0x4, R26 ;  /* 0x00000004031a7825 */ /* 0x002fe200078e021a */
[----:B------:R-:W-:Y:S02]  /*02c0*/  LOP3.LUT R3, R5, 0x7ffffff0, RZ, 0xc0, !PT ;  /* 0x7ffffff005037812 */ /* 0x000fe400078ec0ff */
[----:B------:R-:W-:-:S07]  /*02d0*/  LEA.HI.X.SX32 R25, R4, UR13, 0x1, P2 ;  /* 0x0000000d04197c11 */ /* 0x000fce00090f0eff */
.L_x_5:
[----:B------:R-:W0:Y:S01]  /*02e0*/  LDC R17, c[0x0][0x388] ;  /* 0x0000e200ff117b82 */ /* 0x000e220000000800 */
[----:B--2---:R-:W-:Y:S01]  /*02f0*/  IMAD.MOV.U32 R22, RZ, RZ, -0x1 ;  /* 0xffffffffff167424 */ /* 0x004fe200078e00ff */
[----:B0-----:R-:W-:-:S13]  /*0300*/  ISETP.GE.AND P2, PT, R17, 0x1, PT ;  /* 0x000000011100780c */ /* 0x001fda0003f46270 */
[----:B------:R-:W-:Y:S05]  /*0310*/  @!P2 BRA `(.L_x_0) ;  /* 0x000000080038a947 */ /* 0x000fea0003800000 */
[----:B------:R-:W-:Y:S01]  /*0320*/  ISETP.GE.U32.AND P2, PT, R17, 0x10, PT ;  /* 0x000000101100780c */ /* 0x000fe20003f46070 */
[----:B------:R-:W-:Y:S02]  /*0330*/  IMAD.MOV.U32 R21, RZ, RZ, 0x7f7fffff ;  /* 0x7f7fffffff157424 */ /* 0x000fe400078e00ff */
[----:B------:R-:W-:Y:S02]  /*0340*/  IMAD.MOV.U32 R22, RZ, RZ, -0x1 ;  /* 0xffffffffff167424 */ /* 0x000fe400078e00ff */
[----:B------:R-:W-:-:S08]  /*0350*/  IMAD.MOV.U32 R13, RZ, RZ, RZ ;  /* 0x000000ffff0d7224 */ /* 0x000fd000078e00ff */
[----:B------:R-:W-:Y:S05]  /*0360*/  @!P2 BRA `(.L_x_1) ;  /* 0x000000040000a947 */ /* 0x000fea0003800000 */
[----:B------:R-:W0:Y:S01]  /*0370*/  S2UR UR6, SR_CgaCtaId ;  /* 0x00000000000679c3 */ /* 0x000e220000008800 */
[----:B------:R-:W-:Y:S01]  /*0380*/  UMOV UR5, 0x400 ;  /* 0x0000040000057882 */ /* 0x000fe20000000000 */
[----:B------:R-:W-:Y:S02]  /*0390*/  IMAD.MOV.U32 R21, RZ, RZ, 0x7f7fffff ;  /* 0x7f7fffffff157424 */ /* 0x000fe400078e00ff */
[----:B------:R-:W-:Y:S02]  /*03a0*/  IMAD.MOV.U32 R22, RZ, RZ, -0x1 ;  /* 0xffffffffff167424 */ /* 0x000fe400078e00ff */
[----:B------:R-:W-:Y:S01]  /*03b0*/  IMAD.MOV.U32 R23, RZ, RZ, RZ ;  /* 0x000000ffff177224 */ /* 0x000fe200078e00ff */
[----:B0-----:R-:W-:-:S04]  /*03c0*/  ULEA UR5, UR6, UR5, 0x18 ;  /* 0x0000000506057291 */ /* 0x001fc8000f8ec0ff */
[----:B------:R-:W-:-:S12]  /*03d0*/  UIADD3 UR5, UPT, UPT, UR5, 0x20, URZ ;  /* 0x0000002005057890 */ /* 0x000fd8000fffe0ff */
.L_x_2:
[----:B------:R-:W0:Y:S04]  /*03e0*/  LDS.128 R12, [UR5+-0x20] ;  /* 0xffffe005ff0c7984 */ /* 0x000e280008000c00 */
[----:B------:R-:W1:Y:S04]  /*03f0*/  LDS.128 R4, [UR5+-0x10] ;  /* 0xfffff005ff047984 */ /* 0x000e680008000c00 */
[----:B------:R-:W2:Y:S01]  /*0400*/  LDS.128 R8, [UR5] ;  /* 0x00000005ff087984 */ /* 0x000ea20008000c00 */
[----:B0-----:R-:W-:-:S04]  /*0410*/  FSETP.GEU.AND P6, PT, R12, R21, PT ;  /* 0x000000150c00720b */ /* 0x001fc80003fce000 */
[----:B------:R-:W-:Y:S02]  /*0420*/  FSEL R12, R12, R21, !P6 ;  /* 0x000000150c0c7208 */ /* 0x000fe40007000000 */
[----:B------:R-:W-:Y:S02]  /*0430*/  SEL R22, R23, R22, !P6 ;  /* 0x0000001617167207 */ /* 0x000fe40007000000 */
[----:B------:R-:W-:-:S04]  /*0440*/  FSETP.GEU.AND P5, PT, R13, R12, PT ;  /* 0x0000000c0d00720b */ /* 0x000fc80003fae000 */
[----:B------:R-:W-:-:S04]  /*0450*/  FSEL R13, R13, R12, !P5 ;  /* 0x0000000c0d0d7208 */ /* 0x000fc80006800000 */
[----:B------:R-:W-:-:S04]  /*0460*/  FSETP.GEU.AND P4, PT, R14, R13, PT ;  /* 0x0000000d0e00720b */ /* 0x000fc80003f8e000 */
[----:B------:R-:W-:Y:S01]  /*0470*/  FSEL R14, R14, R13, !P4 ;  /* 0x0000000d0e0e7208 */ /* 0x000fe20006000000 */
[----:B------:R-:W-:-:S03]  /*0480*/  @!P5 VIADD R22, R23, 0x1 ;  /* 0x000000011716d836 */ /* 0x000fc60000000000 */
[----:B------:R-:W-:-:S04]  /*0490*/  FSETP.GEU.AND P2, PT, R15, R14, PT ;  /* 0x0000000e0f00720b */ /* 0x000fc80003f4e000 */
[----:B------:R-:W-:Y:S01]  /*04a0*/  FSEL R15, R15, R14, !P2 ;  /* 0x0000000e0f0f7208 */ /* 0x000fe20005000000 */
[----:B------:R-:W-:-:S03]  /*04b0*/  @!P4 VIADD R22, R23, 0x2 ;  /* 0x000000021716c836 */ /* 0x000fc60000000000 */
[----:B-1----:R-:W-:-:S04]  /*04c0*/  FSETP.GEU.AND P3, PT, R4, R15, PT ;  /* 0x0000000f0400720b */ /* 0x002fc80003f6e000 */
[----:B------:R-:W-:Y:S01]  /*04d0*/  FSEL R4, R4, R15, !P3 ;  /* 0x0000000f04047208 */ /* 0x000fe20005800000 */
[----:B------:R-:W-:Y:S01]  /*04e0*/  @!P2 VIADD R22, R23, 0x3 ;  /* 0x000000031716a836 */ /* 0x000fe20000000000 */
[----:B------:R-:W0:Y:S01]  /*04f0*/  LDS.128 R12, [UR5+0x10] ;  /* 0x00001005ff0c7984 */ /* 0x000e220008000c00 */
[----:B------:R-:W-:Y:S01]  /*0500*/  UIADD3 UR5, UPT, UPT, UR5, 0x40, URZ ;  /* 0x0000004005057890 */ /* 0x000fe2000fffe0ff */
[----:B------:R-:W-:-:S04]  /*0510*/  FSETP.GEU.AND P6, PT, R5, R4, PT ;  /* 0x000000040500720b */ /* 0x000fc80003fce000 */
[----:B------:R-:W-:Y:S01]  /*0520*/  FSEL R5, R5, R4, !P6 ;  /* 0x0000000405057208 */ /* 0x000fe20007000000 */
[----:B------:R-:W-:-:S03]  /*0530*/  @!P3 VIADD R22, R23, 0x4 ;  /* 0x000000041716b836 */ /* 0x000fc60000000000 */
[----:B------:R-:W-:-:S04]  /*0540*/  FSETP.GEU.AND P5, PT, R6, R5, PT ;  /* 0x000000050600720b */ /* 0x000fc80003fae000 */
[----:B------:R-:W-:Y:S01]  /*0550*/  FSEL R6, R6, R5, !P5 ;  /* 0x0000000506067208 */ /* 0x000fe20006800000 */
[----:B------:R-:W-:-:S03]  /*0560*/  @!P6 VIADD R22, R23, 0x5 ;  /* 0x000000051716e836 */ /* 0x000fc60000000000 */
[----:B------:R-:W-:-:S04]  /*0570*/  FSETP.GEU.AND P4, PT, R7, R6, PT ;  /* 0x000000060700720b */ /* 0x000fc80003f8e000 */
[----:B------:R-:W-:Y:S01]  /*0580*/  FSEL R7, R7, R6, !P4 ;  /* 0x0000000607077208 */ /* 0x000fe20006000000 */
[----:B------:R-:W-:-:S03]  /*0590*/  @!P5 VIADD R22, R23, 0x6 ;  /* 0x000000061716d836 */ /* 0x000fc60000000000 */
[----:B--2---:R-:W-:-:S04]  /*05a0*/  FSETP.GEU.AND P2, PT, R8, R7, PT ;  /* 0x000000070800720b */ /* 0x004fc80003f4e000 */
        /* <DEDUP_REMOVED lines=11> */
[----:B0-----:R-:W-:-:S04]  /*0660*/  FSETP.GEU.AND P4, PT, R12, R11, PT ;  /* 0x0000000b0c00720b */ /* 0x001fc80003f8e000 */
        /* <DEDUP_REMOVED lines=10> */
[----:B------:R-:W-:-:S08]  /*0710*/  @!P3 VIADD R22, R23, 0xe ;  /* 0x0000000e1716b836 */ /* 0x000fd00000000000 */
[C---:B------:R-:W-:Y:S02]  /*0720*/  @!P5 VIADD R22, R23.reuse, 0xf ;  /* 0x0000000f1716d836 */ /* 0x040fe40000000000 */
[----:B------:R-:W-:-:S05]  /*0730*/  VIADD R23, R23, 0x10 ;  /* 0x0000001017177836 */ /* 0x000fca0000000000 */
[----:B------:R-:W-:-:S13]  /*0740*/  ISETP.NE.AND P2, PT, R23, R3, PT ;  /* 0x000000031700720c */ /* 0x000fda0003f45270 */
[----:B------:R-:W-:Y:S05]  /*0750*/  @P2 BRA `(.L_x_2) ;  /* 0xfffffffc00202947 */ /* 0x000fea000383ffff */
[----:B------:R-:W-:-:S07]  /*0760*/  IMAD.MOV.U32 R13, RZ, RZ, R3 ;  /* 0x000000ffff0d7224 */ /* 0x000fce00078e0003 */
.L_x_1:
[----:B------:R-:W-:-:S13]  /*0770*/  ISETP.NE.AND P2, PT, R18, RZ, PT ;  /* 0x000000ff1200720c */ /* 0x000fda0003f45270 */
[----:B------:R-:W-:Y:S05]  /*0780*/  @!P2 BRA `(.L_x_0) ;  /* 0x00000004001ca947 */ /* 0x000fea0003800000 */
[----:B------:R-:W-:Y:S01]  /*0790*/  ISETP.NE.AND P2, PT, R2, RZ, PT ;  /* 0x000000ff0200720c */ /* 0x000fe20003f45270 */
[----:B------:R-:W-:-:S12]  /*07a0*/  @!P0 BRA `(.L_x_3) ;  /* 0x00000000007c8947 */ /* 0x000fd80003800000 */
[----:B------:R-:W0:Y:S01]  /*07b0*/  S2R R5, SR_CgaCtaId ;  /* 0x0000000000057919 */ /* 0x000e220000008800 */
[----:B------:R-:W-:-:S04]  /*07c0*/  MOV R4, 0x400 ;  /* 0x0000040000047802 */ /* 0x000fc80000000f00 */
[----:B0-----:R-:W-:-:S05]  /*07d0*/  LEA R4, R5, R4, 0x18 ;  /* 0x0000000405047211 */ /* 0x001fca00078ec0ff */
[----:B------:R-:W-:-:S05]  /*07e0*/  IMAD R12, R13, 0x4, R4 ;  /* 0x000000040d0c7824 */ /* 0x000fca00078e0204 */
[----:B------:R-:W0:Y:S04]  /*07f0*/  LDS.128 R4, [R12] ;  /* 0x000000000c047984 */ /* 0x000e280000000c00 */
[----:B------:R-:W1:Y:S01]  /*0800*/  LDS.128 R8, [R12+0x10] ;  /* 0x000010000c087984 */ /* 0x000e620000000c00 */
        /* <DEDUP_REMOVED lines=24> */
[----:B------:R-:W-:-:S07]  /*0990*/  VIADD R13, R13, 0x8 ;  /* 0x000000080d0d7836 */ /* 0x000fce0000000000 */
.L_x_3:
[----:B------:R-:W-:Y:S05]  /*09a0*/  @!P2 BRA `(.L_x_0) ;  /* 0x000000000094a947 */ /* 0x000fea0003800000 */
[----:B------:R-:W-:Y:S01]  /*09b0*/  ISETP.NE.AND P2, PT, R16, RZ, PT ;  /* 0x000000ff1000720c */ /* 0x000fe20003f45270 */
[----:B------:R-:W-:-:S12]  /*09c0*/  @!P1 BRA `(.L_x_4) ;  /* 0x0000000000489947 */ /* 0x000fd80003800000 */
[----:B------:R-:W0:Y:S01]  /*09d0*/  S2R R5, SR_CgaCtaId ;  /* 0x0000000000057919 */ /* 0x000e220000008800 */
[----:B------:R-:W-:-:S04]  /*09e0*/  MOV R4, 0x400 ;  /* 0x0000040000047802 */ /* 0x000fc80000000f00 */
[----:B0-----:R-:W-:-:S05]  /*09f0*/  LEA R4, R5, R4, 0x18 ;  /* 0x0000000405047211 */ /* 0x001fca00078ec0ff */
[----:B------:R-:W-:-:S06]  /*0a00*/  IMAD R4, R13, 0x4, R4 ;  /* 0x000000040d047824 */ /* 0x000fcc00078e0204 */
[----:B------:R-:W0:Y:S02]  /*0a10*/  LDS.128 R4, [R4] ;  /* 0x0000000004047984 */ /* 0x000e240000000c00 */
        /* <DEDUP_REMOVED lines=13> */
.L_x_4:
[----:B------:R-:W-:Y:S05]  /*0af0*/  @!P2 BRA `(.L_x_0) ;  /* 0x000000000040a947 */ /* 0x000fea0003800000 */
[----:B------:R-:W0:Y:S01]  /*0b00*/  S2R R5, SR_CgaCtaId ;  /* 0x0000000000057919 */ /* 0x000e220000008800 */
[----:B------:R-:W-:Y:S02]  /*0b10*/  MOV R4, 0x400 ;  /* 0x0000040000047802 */ /* 0x000fe40000000f00 */
[----:B------:R-:W-:Y:S02]  /*0b20*/  ISETP.NE.AND P3, PT, R16, 0x1, PT ;  /* 0x000000011000780c */ /* 0x000fe40003f65270 */
[----:B0-----:R-:W-:-:S05]  /*0b30*/  LEA R4, R5, R4, 0x18 ;  /* 0x0000000405047211 */ /* 0x001fca00078ec0ff */
[----:B------:R-:W-:-:S06]  /*0b40*/  IMAD R4, R13, 0x4, R4 ;  /* 0x000000040d047824 */ /* 0x000fcc00078e0204 */
[----:B------:R-:W0:Y:S02]  /*0b50*/  LDS.128 R4, [R4] ;  /* 0x0000000004047984 */ /* 0x000e240000000c00 */
[----:B0-----:R-:W-:-:S04]  /*0b60*/  FSETP.GEU.AND P2, PT, R4, R21, PT ;  /* 0x000000150400720b */ /* 0x001fc80003f4e000 */
[----:B------:R-:W-:Y:S02]  /*0b70*/  FSEL R8, R4, R21, !P2 ;  /* 0x0000001504087208 */ /* 0x000fe40005000000 */
[----:B------:R-:W-:Y:S01]  /*0b80*/  SEL R22, R13, R22, !P2 ;  /* 0x000000160d167207 */ /* 0x000fe20005000000 */
[----:B------:R-:W-:Y:S06]  /*0b90*/  @!P3 BRA `(.L_x_0) ;  /* 0x000000000018b947 */ /* 0x000fec0003800000 */
[CC--:B------:R-:W-:Y:S02]  /*0ba0*/  FSETP.GEU.AND P2, PT, R5.reuse, R8.reuse, PT ;  /* 0x000000080500720b */ /* 0x0c0fe40003f4e000 */
[----:B------:R-:W-:Y:S02]  /*0bb0*/  ISETP.NE.AND P3, PT, R16, 0x2, PT ;  /* 0x000000021000780c */ /* 0x000fe40003f65270 */
[----:B------:R-:W-:-:S04]  /*0bc0*/  FSEL R5, R5, R8, !P2 ;  /* 0x0000000805057208 */ /* 0x000fc80005000000 */
[----:B------:R-:W-:-:S05]  /*0bd0*/  FSETP.GEU.OR P4, PT, R6, R5, !P3 ;  /* 0x000000050600720b */ /* 0x000fca0005f8e400 */
[----:B------:R-:W-:-:S08]  /*0be0*/  @!P2 VIADD R22, R13, 0x1 ;  /* 0x000000010d16a836 */ /* 0x000fd00000000000 */
[----:B------:R-:W-:-:S07]  /*0bf0*/  @!P4 VIADD R22, R13, 0x2 ;  /* 0x000000020d16c836 */ /* 0x000fce0000000000 */
.L_x_0:
[----:B------:R-:W-:Y:S01]  /*0c00*/  BAR.SYNC.DEFER_BLOCKING 0x0 ;  /* 0x0000000000007b1d */ /* 0x000fe20000010000 */
[----:B------:R-:W-:-:S05]  /*0c10*/  ISETP.NE.AND P2, PT, R0, UR4, PT ;  /* 0x0000000400007c0c */ /* 0x000fca000bf45270 */
[----:B------:R-:W0:Y:S01]  /*0c20*/  S2R R9, SR_CgaCtaId ;  /* 0x0000000000097919 */ /* 0x000e220000008800 */
[----:B------:R-:W1:Y:S07]  /*0c30*/  LDCU UR5, c[0x0][0x380] ;  /* 0x00007000ff0577ac */ /* 0x000e6e0008000800 */
[----:B------:R-:W2:Y:S01]  /*0c40*/  @!P2 LDC R8, c[0x0][0x38c] ;  /* 0x0000e300ff08ab82 */ /* 0x000ea20000000800 */
[----:B------:R-:W-:-:S07]  /*0c50*/  @!P2 IMAD R17, R17, UR7, R22 ;  /* 0x000000071111ac24 */ /* 0x000fce000f8e0216 */
[----:B------:R-:W3:Y:S08]  /*0c60*/  @!P2 LDC R7, c[0x0][0x390] ;  /* 0x0000e400ff07ab82 */ /* 0x000ef00000000800 */
[----:B------:R-:W4:Y:S01]  /*0c70*/  @!P2 LDC.64 R4, c[0x0][0x398] ;  /* 0x0000e600ff04ab82 */ /* 0x000f220000000a00 */
[----:B--2---:R-:W-:-:S04]  /*0c80*/  @!P2 IMAD R8, R17, R8, R20 ;  /* 0x000000081108a224 */ /* 0x004fc800078e0214 */
[----:B---3--:R-:W-:-:S04]  /*0c90*/  @!P2 IMAD R7, R8, R7, R19 ;  /* 0x000000070807a224 */ /* 0x008fc800078e0213 */
[----:B----4-:R-:W-:Y:S02]  /*0ca0*/  @!P2 IMAD.WIDE R4, R7, 0x4, R4 ;  /* 0x000000040704a825 */ /* 0x010fe400078e0204 */
[----:B------:R-:W2:Y:S04]  /*0cb0*/  @!P2 LDC.64 R6, c[0x0][0x3a0] ;  /* 0x0000e800ff06ab82 */ /* 0x000ea80000000a00 */
[----:B------:R-:W3:Y:S01]  /*0cc0*/  @!P2 LDG.E R5, desc[UR8][R4.64] ;  /* 0x000000080405a981 */ /* 0x000ee2000c1e1900 */
[----:B--2---:R-:W-:-:S04]  /*0cd0*/  @!P2 IADD3 R6, P3, PT, R8, R6, RZ ;  /* 0x000000060806a210 */ /* 0x004fc80007f7e0ff */
[----:B------:R-:W-:Y:S01]  /*0ce0*/  @!P2 LEA.HI.X.SX32 R7, R8, R7, 0x1, P3 ;  /* 0x000000070807a211 */ /* 0x000fe200018f0eff */
[----:B---3--:R2:W-:Y:S05]  /*0cf0*/  @!P2 STG.E desc[UR8][R26.64], R5 ;  /* 0x000000051a00a986 */ /* 0x0085ea000c101908 */
[----:B------:R-:W3:Y:S01]  /*0d00*/  @!P2 LDG.E.U8 R7, desc[UR8][R6.64] ;  /* 0x000000080607a981 */ /* 0x000ee2000c1e1100 */
[----:B------:R-:W-:Y:S01]  /*0d10*/  MOV R8, 0x400 ;  /* 0x0000040000087802 */ /* 0x000fe20000000f00 */
[----:B------:R-:W-:Y:S01]  /*0d20*/  IMAD.MOV.U32 R11, RZ, RZ, 0x7f7fffff ;  /* 0x7f7fffffff0b7424 */ /* 0x000fe200078e00ff */
[----:B------:R-:W-:Y:S02]  /*0d30*/  UIADD3 UR4, UPT, UPT, UR4, 0x1, URZ ;  /* 0x0000000104047890 */ /* 0x000fe4000fffe0ff */
[----:B0-----:R-:W-:-:S02]  /*0d40*/  LEA R9, R9, R8, 0x18 ;  /* 0x0000000809097211 */ /* 0x001fc400078ec0ff */
[----:B-1----:R-:W-:-:S03]  /*0d50*/  UISETP.NE.AND UP0, UPT, UR4, UR5, UPT ;  /* 0x000000050400728c */ /* 0x002fc6000bf05270 */
[----:B------:R-:W-:-:S05]  /*0d60*/  IMAD R22, R22, 0x4, R9 ;  /* 0x0000000416167824 */ /* 0x000fca00078e0209 */
[----:B------:R2:W-:Y:S04]  /*0d70*/  STS [R22], R11 ;  /* 0x0000000b16007388 */ /* 0x0005e80000000800 */
[----:B---3--:R2:W-:Y:S01]  /*0d80*/  @!P2 STG.E.U8 desc[UR8][R24.64], R7 ;  /* 0x000000071800a986 */ /* 0x0085e2000c101108 */
[----:B------:R-:W-:Y:S05]  /*0d90*/  BRA.U UP0, `(.L_x_5) ;  /* 0xfffffff500507547 */ /* 0x000fea000b83ffff */
[----:B------:R-:W-:Y:S05]  /*0da0*/  EXIT ;  /* 0x000000000000794d */ /* 0x000fea0003800000 */
.L_x_6:
[----:B------:R-:W-:-:S00]  /*0db0*/  BRA `(.L_x_6) ;  /* 0xfffffffc00fc7947 */ /* 0x000fc0000383ffff */
[----:B------:R-:W-:-:S00]  /*0dc0*/  NOP ;  /* 0x0000000000007918 */ /* 0x000fc00000000000 */
        /* <DEDUP_REMOVED lines=11> */
.L_x_7:


//--------------------- .nv.shared._Z25extractTopKPolylineKerneliiiiiPKfPKbS0_PfPb --------------------------
	.section	.nv.shared._Z25extractTopKPolylineKerneliiiiiPKfPKbS0_PfPb,"aw",@nobits
	.sectionflags	@""
	.align	16
	.zero		1024


//--------------------- .nv.shared.reserved.0     --------------------------
	.section	.nv.shared.reserved.0,"aw",@nobits
	.weak		__nv_reservedSMEM_offset_0_alias
	.size		__nv_reservedSMEM_offset_0_alias, 0, 64
	.other		__nv_reservedSMEM_offset_0_alias,@"STO_CUDA_RESERVED_SHARED STV_DEFAULT"
__nv_reservedSMEM_offset_0_alias:
	.zero		0
	.zero		64


//--------------------- .nv.constant0._Z25extractTopKPolylineKerneliiiiiPKfPKbS0_PfPb --------------------------
	.section	.nv.constant0._Z25extractTopKPolylineKerneliiiiiPKfPKbS0_PfPb,"a",@progbits
	.sectionflags	@""
	.align	4
.nv.constant0._Z25extractTopKPolylineKerneliiiiiPKfPKbS0_PfPb:
	.zero		960


//--------------------- SYMBOLS --------------------------

	.type		.nv.reservedSmem.offset0,@object
	.size		.nv.reservedSmem.offset0,0x4
	.type		.nv.reservedSmem.cap,@object
	.size		.nv.reservedSmem.cap,0x4
